//
// Generated by NVIDIA NVVM Compiler
//
// Compiler Build ID: CL-36424714
// Cuda compilation tools, release 13.0, V13.0.88
// Based on NVVM 20.0.0
//

.version 9.0
.target sm_100
.address_size 64

	// .globl	_Z11add_to_histP8PPMImagePf
// _ZZ11add_to_histP8PPMImagePfE12private_hist has been demoted

.visible .entry _Z11add_to_histP8PPMImagePf(
	.param .u64 .ptr .align 1 _Z11add_to_histP8PPMImagePf_param_0,
	.param .u64 .ptr .align 1 _Z11add_to_histP8PPMImagePf_param_1
)
{
	.reg .pred 	%p<8>;
	.reg .b16 	%rs<3>;
	.reg .b32 	%r<34>;
	.reg .b32 	%f<6>;
	.reg .b64 	%rd<10>;
	// demoted variable
	.shared .align 4 .b8 _ZZ11add_to_histP8PPMImagePfE12private_hist[256];
	ld.param.u64 	%rd3, [_Z11add_to_histP8PPMImagePf_param_0];
	ld.param.u64 	%rd2, [_Z11add_to_histP8PPMImagePf_param_1];
	cvta.to.global.u64 	%rd1, %rd3;
	ld.global.v2.u32 	{%r7, %r8}, [%rd1];
	mul.lo.s32 	%r1, %r7, %r8;
	mov.u32 	%r2, %tid.x;
	shl.b32 	%r9, %r2, 4;
	mov.u32 	%r3, %tid.y;
	add.s32 	%r4, %r9, %r3;
	setp.gt.u32 	%p1, %r4, 63;
	shl.b32 	%r10, %r4, 2;
	mov.u32 	%r11, _ZZ11add_to_histP8PPMImagePfE12private_hist;
	add.s32 	%r5, %r11, %r10;
	@%p1 bra 	$L__BB0_2;
	mov.b32 	%r12, 0;
	st.shared.u32 	[%r5], %r12;
$L__BB0_2:
	bar.sync 	0;
	mov.u32 	%r13, %ntid.x;
	mov.u32 	%r14, %ctaid.x;
	mad.lo.s32 	%r15, %r13, %r14, %r2;
	mov.u32 	%r17, %ntid.y;
	mov.u32 	%r18, %ctaid.y;
	mad.lo.s32 	%r19, %r17, %r18, %r3;
	ld.global.v2.u32 	{%r21, %r22}, [%rd1];
	mad.lo.s32 	%r6, %r21, %r19, %r15;
	setp.ge.s32 	%p2, %r19, %r22;
	setp.ge.s32 	%p3, %r15, %r21;
	or.pred  	%p4, %p2, %p3;
	mul.lo.s32 	%r25, %r22, %r21;
	setp.ge.s32 	%p5, %r6, %r25;
	or.pred  	%p6, %p4, %p5;
	@%p6 bra 	$L__BB0_4;
	ld.global.u64 	%rd4, [%rd1+8];
	mul.wide.s32 	%rd5, %r6, 3;
	add.s64 	%rd6, %rd4, %rd5;
	ld.u8 	%rs1, [%rd6];
	mul.wide.u16 	%r26, %rs1, 16;
	ld.u8 	%rs2, [%rd6+1];
	mul.wide.u16 	%r27, %rs2, 4;
	add.s32 	%r28, %r27, %r26;
	ld.u8 	%r29, [%rd6+2];
	add.s32 	%r30, %r28, %r29;
	shl.b32 	%r31, %r30, 2;
	add.s32 	%r33, %r11, %r31;
	atom.shared.add.f32 	%f1, [%r33], 0f3F800000;
$L__BB0_4:
	setp.gt.u32 	%p7, %r4, 63;
	bar.sync 	0;
	@%p7 bra 	$L__BB0_6;
	cvta.to.global.u64 	%rd7, %rd2;
	mul.wide.u32 	%rd8, %r4, 4;
	add.s64 	%rd9, %rd7, %rd8;
	ld.shared.f32 	%f2, [%r5];
	cvt.rn.f32.s32 	%f3, %r1;
	div.rn.f32 	%f4, %f2, %f3;
	atom.global.add.f32 	%f5, [%rd9], %f4;
$L__BB0_6:
	ret;

}


// ===== COMPILED SASS (sm_100) =====

	.target	sm_100

	.elftype	@"ET_EXEC"


//--------------------- .note.nv.tkinfo           --------------------------
	.section	.note.nv.tkinfo,"",@"SHT_NOTE"
	.sectionflags	@"SHF_NOTE_NV_TKINFO"
	.tkinfo
        /*0018*/ 	.word	0x00000002
        /*0030*/ 	.string	""
        /*0030*/ 	.string	"ptxas"
        /*0030*/ 	.string	"Cuda compilation tools, release 13.0, V13.0.88"
        /*0030*/ 	.string	"Build cuda_13.0.r13.0/compiler.36424714_0"
        /*0030*/ 	.string	"-arch sm_100 -m 64 "



//--------------------- .note.nv.cuinfo           --------------------------
	.section	.note.nv.cuinfo,"",@"SHT_NOTE"
	.sectionflags	@"SHF_NOTE_NV_CUINFO"
        /*0018*/ 	.short	0x0002
        /*001a*/ 	.short	0x0064
        /*001c*/ 	.short	0x0082
	.zero		2


//--------------------- .nv.info                  --------------------------
	.section	.nv.info,"",@"SHT_CUDA_INFO"
	.align	4


	//----- nvinfo : EIATTR_REGCOUNT
	.align		4
        /*0000*/ 	.byte	0x04, 0x2f
        /*0002*/ 	.short	(.L_1 - .L_0)
	.align		4
.L_0:
        /*0004*/ 	.word	index@(_Z11add_to_histP8PPMImagePf)
        /*0008*/ 	.word	0x00000011


	//----- nvinfo : EIATTR_FRAME_SIZE
	.align		4
.L_1:
        /*000c*/ 	.byte	0x04, 0x11
        /*000e*/ 	.short	(.L_3 - .L_2)
	.align		4
.L_2:
        /*0010*/ 	.word	index@($__internal_0_$__cuda_sm3x_div_rn_noftz_f32_slowpath)
        /*0014*/ 	.word	0x00000000


	//----- nvinfo : EIATTR_FRAME_SIZE
	.align		4
.L_3:
        /*0018*/ 	.byte	0x04, 0x11
        /*001a*/ 	.short	(.L_5 - .L_4)
	.align		4
.L_4:
        /*001c*/ 	.word	index@(_Z11add_to_histP8PPMImagePf)
        /*0020*/ 	.word	0x00000000


	//----- nvinfo : EIATTR_MIN_STACK_SIZE
	.align		4
.L_5:
        /*0024*/ 	.byte	0x04, 0x12
        /*0026*/ 	.short	(.L_7 - .L_6)
	.align		4
.L_6:
        /*0028*/ 	.word	index@(_Z11add_to_histP8PPMImagePf)
        /*002c*/ 	.word	0x00000000
.L_7:


//--------------------- .nv.compat                --------------------------
	.section	.nv.compat,"",@"SHT_CUDA_COMPAT_INFO"
	.align	4
        /*0000*/ 	.byte	0x02, 0x09, 0x00, 0x00, 0x02, 0x02, 0x01, 0x00, 0x02, 0x05, 0x05, 0x00, 0x03, 0x07, 0x01, 0x01
        /*0010*/ 	.byte	0x02, 0x03, 0x00, 0x00, 0x02, 0x06, 0x01, 0x00, 0x04, 0x0b, 0x08, 0x00, 0x01, 0x00, 0x00, 0x00
        /*0020*/ 	.byte	0x00, 0x00, 0x00, 0x00


//--------------------- .nv.info._Z11add_to_histP8PPMImagePf --------------------------
	.section	.nv.info._Z11add_to_histP8PPMImagePf,"",@"SHT_CUDA_INFO"
	.sectionflags	@""
	.align	4


	//----- nvinfo : EIATTR_CUDA_API_VERSION
	.align		4
        /*0000*/ 	.byte	0x04, 0x37
        /*0002*/ 	.short	(.L_9 - .L_8)
.L_8:
        /*0004*/ 	.word	0x00000082


	//----- nvinfo : EIATTR_KPARAM_INFO
	.align		4
.L_9:
        /*0008*/ 	.byte	0x04, 0x17
        /*000a*/ 	.short	(.L_11 - .L_10)
.L_10:
        /*000c*/ 	.word	0x00000000
        /*0010*/ 	.short	0x0001
        /*0012*/ 	.short	0x0008
        /*0014*/ 	.byte	0x00, 0xf5, 0x21, 0x00


	//----- nvinfo : EIATTR_KPARAM_INFO
	.align		4
.L_11:
        /*0018*/ 	.byte	0x04, 0x17
        /*001a*/ 	.short	(.L_13 - .L_12)
.L_12:
        /*001c*/ 	.word	0x00000000
        /*0020*/ 	.short	0x0000
        /*0022*/ 	.short	0x0000
        /*0024*/ 	.byte	0x00, 0xf5, 0x21, 0x00


	//----- nvinfo : EIATTR_SPARSE_MMA_MASK
	.align		4
.L_13:
        /*0028*/ 	.byte	0x03, 0x50
        /*002a*/ 	.short	0x0000


	//----- nvinfo : EIATTR_MAXREG_COUNT
	.align		4
        /*002c*/ 	.byte	0x03, 0x1b
        /*002e*/ 	.short	0x00ff


	//----- nvinfo : EIATTR_NUM_BARRIERS
	.align		4
        /*0030*/ 	.byte	0x02, 0x4c
        /*0032*/ 	.byte	0x01
	.zero		1


	//----- nvinfo : EIATTR_MERCURY_ISA_VERSION
	.align		4
        /*0034*/ 	.byte	0x03, 0x5f
        /*0036*/ 	.short	0x0101


	//----- nvinfo : EIATTR_VRC_CTA_INIT_COUNT
	.align		4
        /*0038*/ 	.byte	0x02, 0x4a
	.zero		1
	.zero		1


	//----- nvinfo : EIATTR_EXIT_INSTR_OFFSETS
	.align		4
        /*003c*/ 	.byte	0x04, 0x1c
        /*003e*/ 	.short	(.L_15 - .L_14)


	//   ....[0]....
.L_14:
        /*0040*/ 	.word	0x000002a0


	//   ....[1]....
        /*0044*/ 	.word	0x000003e0


	//----- nvinfo : EIATTR_CRS_STACK_SIZE
	.align		4
.L_15:
        /*0048*/ 	.byte	0x04, 0x1e
        /*004a*/ 	.short	(.L_17 - .L_16)
.L_16:
        /*004c*/ 	.word	0x00000000


	//----- nvinfo : EIATTR_CBANK_PARAM_SIZE
	.align		4
.L_17:
        /*0050*/ 	.byte	0x03, 0x19
        /*0052*/ 	.short	0x0010


	//----- nvinfo : EIATTR_PARAM_CBANK
	.align		4
        /*0054*/ 	.byte	0x04, 0x0a
        /*0056*/ 	.short	(.L_19 - .L_18)
	.align		4
.L_18:
        /*0058*/ 	.word	index@(.nv.constant0._Z11add_to_histP8PPMImagePf)
        /*005c*/ 	.short	0x0380
        /*005e*/ 	.short	0x0010


	//----- nvinfo : EIATTR_SW_WAR
	.align		4
.L_19:
        /*0060*/ 	.byte	0x04, 0x36
        /*0062*/ 	.short	(.L_21 - .L_20)
.L_20:
        /*0064*/ 	.word	0x00000008
.L_21:


//--------------------- .nv.callgraph             --------------------------
	.section	.nv.callgraph,"",@"SHT_CUDA_CALLGRAPH"
	.align	4
	.sectionentsize	8
	.align		4
        /*0000*/ 	.word	0x00000000
	.align		4
        /*0004*/ 	.word	0xffffffff
	.align		4
        /*0008*/ 	.word	0x00000000
	.align		4
        /*000c*/ 	.word	0xfffffffe
	.align		4
        /*0010*/ 	.word	0x00000000
	.align		4
        /*0014*/ 	.word	0xfffffffd
	.align		4
        /*0018*/ 	.word	0x00000000
	.align		4
        /*001c*/ 	.word	0xfffffffc


//--------------------- .text._Z11add_to_histP8PPMImagePf --------------------------
	.section	.text._Z11add_to_histP8PPMImagePf,"ax",@progbits
	.align	128
        .global         _Z11add_to_histP8PPMImagePf
        .type           _Z11add_to_histP8PPMImagePf,@function
        .size           _Z11add_to_histP8PPMImagePf,(.L_x_17 - _Z11add_to_histP8PPMImagePf)
        .other          _Z11add_to_histP8PPMImagePf,@"STO_CUDA_ENTRY STV_DEFAULT"
_Z11add_to_histP8PPMImagePf:
.text._Z11add_to_histP8PPMImagePf:
[----:B------:R-:W-:Y:S01]  /*0000*/  LDC R1, c[0x0][0x37c] ;  /* 0x0000df00ff017b82 */ /* 0x000fe20000000800 */
[----:B------:R-:W0:Y:S07]  /*0010*/  S2R R5, SR_TID.X ;  /* 0x0000000000057919 */ /* 0x000e2e0000002100 */
[----:B------:R-:W1:Y:S01]  /*0020*/  S2UR UR5, SR_CgaCtaId ;  /* 0x00000000000579c3 */ /* 0x000e620000008800 */
[----:B------:R-:W2:Y:S01]  /*0030*/  LDCU.64 UR6, c[0x0][0x358] ;  /* 0x00006b00ff0677ac */ /* 0x000ea20008000a00 */
[----:B------:R-:W0:Y:S01]  /*0040*/  S2R R8, SR_TID.Y ;  /* 0x0000000000087919 */ /* 0x000e220000002200 */
[----:B------:R-:W-:-:S05]  /*0050*/  UMOV UR4, 0x400 ;  /* 0x0000040000047882 */ /* 0x000fca0000000000 */
[----:B------:R-:W2:Y:S01]  /*0060*/  LDC.64 R6, c[0x0][0x380] ;  /* 0x0000e000ff067b82 */ /* 0x000ea20000000a00 */
[----:B-1----:R-:W-:Y:S01]  /*0070*/  ULEA UR4, UR5, UR4, 0x18 ;  /* 0x0000000405047291 */ /* 0x002fe2000f8ec0ff */
[----:B--2---:R1:W5:Y:S01]  /*0080*/  LDG.E.64 R2, desc[UR6][R6.64] ;  /* 0x0000000606027981 */ /* 0x004362000c1e1b00 */
[----:B0-----:R-:W-:-:S05]  /*0090*/  IMAD R4, R5, 0x10, R8 ;  /* 0x0000001005047824 */ /* 0x001fca00078e0208 */
[C---:B------:R-:W-:Y:S02]  /*00a0*/  ISETP.GT.U32.AND P1, PT, R4.reuse, 0x3f, PT ;  /* 0x0000003f0400780c */ /* 0x040fe40003f24070 */
[----:B------:R-:W-:-:S11]  /*00b0*/  LEA R0, R4, UR4, 0x2 ;  /* 0x0000000404007c11 */ /* 0x000fd6000f8e10ff */
[----:B------:R1:W-:Y:S01]  /*00c0*/  @!P1 STS [R0], RZ ;  /* 0x000000ff00009388 */ /* 0x0003e20000000800 */
[----:B------:R-:W-:Y:S06]  /*00d0*/  BAR.SYNC.DEFER_BLOCKING 0x0 ;  /* 0x0000000000007b1d */ /* 0x000fec0000010000 */
[----:B------:R-:W2:Y:S01]  /*00e0*/  LDG.E.64 R10, desc[UR6][R6.64] ;  /* 0x00000006060a7981 */ /* 0x000ea2000c1e1b00 */
[----:B------:R-:W0:Y:S01]  /*00f0*/  S2R R12, SR_CTAID.X ;  /* 0x00000000000c7919 */ /* 0x000e220000002500 */
[----:B------:R-:W3:Y:S01]  /*0100*/  S2R R9, SR_CTAID.Y ;  /* 0x0000000000097919 */ /* 0x000ee20000002600 */
[----:B------:R-:W0:Y:S01]  /*0110*/  LDCU UR5, c[0x0][0x360] ;  /* 0x00006c00ff0577ac */ /* 0x000e220008000800 */
[----:B------:R-:W3:Y:S01]  /*0120*/  LDCU UR8, c[0x0][0x364] ;  /* 0x00006c80ff0877ac */ /* 0x000ee20008000800 */
[----:B0-----:R-:W-:-:S02]  /*0130*/  IMAD R5, R12, UR5, R5 ;  /* 0x000000050c057c24 */ /* 0x001fc4000f8e0205 */
[----:B---3--:R-:W-:Y:S01]  /*0140*/  IMAD R8, R9, UR8, R8 ;  /* 0x0000000809087c24 */ /* 0x008fe2000f8e0208 */
[----:B------:R-:W-:Y:S02]  /*0150*/  BSSY.RECONVERGENT B0, `(.L_x_0) ;  /* 0x0000013000007945 */ /* 0x000fe40003800200 */
[-C--:B--2---:R-:W-:Y:S01]  /*0160*/  ISETP.GE.AND P0, PT, R5, R10.reuse, PT ;  /* 0x0000000a0500720c */ /* 0x084fe20003f06270 */
[----:B------:R-:W-:Y:S02]  /*0170*/  IMAD R5, R8, R10, R5 ;  /* 0x0000000a08057224 */ /* 0x000fe400078e0205 */
[-C--:B------:R-:W-:Y:S01]  /*0180*/  IMAD R10, R10, R11.reuse, RZ ;  /* 0x0000000b0a0a7224 */ /* 0x080fe200078e02ff */
[----:B------:R-:W-:-:S04]  /*0190*/  ISETP.GE.OR P0, PT, R8, R11, P0 ;  /* 0x0000000b0800720c */ /* 0x000fc80000706670 */
[----:B------:R-:W-:-:S13]  /*01a0*/  ISETP.GE.OR P0, PT, R5, R10, P0 ;  /* 0x0000000a0500720c */ /* 0x000fda0000706670 */
[----:B-1----:R-:W-:Y:S05]  /*01b0*/  @P0 BRA `(.L_x_1) ;  /* 0x0000000000300947 */ /* 0x002fea0003800000 */
[----:B------:R-:W2:Y:S02]  /*01c0*/  LDG.E.64 R6, desc[UR6][R6.64+0x8] ;  /* 0x0000080606067981 */ /* 0x000ea4000c1e1b00 */
[----:B--2---:R-:W-:-:S05]  /*01d0*/  IMAD.WIDE R8, R5, 0x3, R6 ;  /* 0x0000000305087825 */ /* 0x004fca00078e0206 */
[----:B------:R-:W2:Y:S04]  /*01e0*/  LD.E.U8 R5, desc[UR6][R8.64] ;  /* 0x0000000608057980 */ /* 0x000ea8000c101100 */
[----:B------:R-:W2:Y:S04]  /*01f0*/  LD.E.U8 R10, desc[UR6][R8.64+0x1] ;  /* 0x00000106080a7980 */ /* 0x000ea8000c101100 */
[----:B------:R-:W3:Y:S01]  /*0200*/  LD.E.U8 R11, desc[UR6][R8.64+0x2] ;  /* 0x00000206080b7980 */ /* 0x000ee2000c101100 */
[----:B--2---:R-:W-:-:S04]  /*0210*/  IMAD R10, R5, 0x4, R10 ;  /* 0x00000004050a7824 */ /* 0x004fc800078e020a */
[----:B---3--:R-:W-:-:S05]  /*0220*/  IMAD.U32 R11, R10, 0x4, R11 ;  /* 0x000000040a0b7824 */ /* 0x008fca00078e000b */
[----:B------:R-:W-:-:S07]  /*0230*/  LEA R11, R11, UR4, 0x2 ;  /* 0x000000040b0b7c11 */ /* 0x000fce000f8e10ff */
.L_x_2:
[----:B------:R-:W0:Y:S02]  /*0240*/  LDS R6, [R11] ;  /* 0x000000000b067984 */ /* 0x000e240000000800 */
[----:B0-----:R-:W-:-:S05]  /*0250*/  FADD R7, R6, 1 ;  /* 0x3f80000006077421 */ /* 0x001fca0000000000 */
[----:B------:R-:W0:Y:S02]  /*0260*/  ATOMS.CAST.SPIN P0, [R11], R6, R7 ;  /* 0x000000060b00758d */ /* 0x000e240001800007 */
[----:B0-----:R-:W-:Y:S05]  /*0270*/  @!P0 BRA `(.L_x_2) ;  /* 0xfffffffc00f08947 */ /* 0x001fea000383ffff */
.L_x_1:
[----:B------:R-:W-:Y:S05]  /*0280*/  BSYNC.RECONVERGENT B0 ;  /* 0x0000000000007941 */ /* 0x000fea0003800200 */
.L_x_0:
[----:B------:R-:W-:Y:S06]  /*0290*/  BAR.SYNC.DEFER_BLOCKING 0x0 ;  /* 0x0000000000007b1d */ /* 0x000fec0000010000 */
[----:B------:R-:W-:Y:S05]  /*02a0*/  @P1 EXIT ;  /* 0x000000000000194d */ /* 0x000fea0003800000 */
[----:B------:R-:W0:Y:S01]  /*02b0*/  LDS R0, [R0] ;  /* 0x0000000000007984 */ /* 0x000e220000000800 */
[----:B-----5:R-:W-:Y:S01]  /*02c0*/  IMAD R2, R2, R3, RZ ;  /* 0x0000000302027224 */ /* 0x020fe200078e02ff */
[----:B------:R-:W-:Y:S04]  /*02d0*/  BSSY.RECONVERGENT B0, `(.L_x_3) ;  /* 0x000000f000007945 */ /* 0x000fe80003800200 */
[----:B------:R-:W-:Y:S02]  /*02e0*/  I2FP.F32.S32 R7, R2 ;  /* 0x0000000200077245 */ /* 0x000fe40000201400 */
[----:B------:R-:W1:Y:S02]  /*02f0*/  LDC.64 R2, c[0x0][0x388] ;  /* 0x0000e200ff027b82 */ /* 0x000e640000000a00 */
[----:B------:R-:W2:Y:S02]  /*0300*/  MUFU.RCP R6, R7 ;  /* 0x0000000700067308 */ /* 0x000ea40000001000 */
[----:B--2---:R-:W-:-:S04]  /*0310*/  FFMA R5, -R7, R6, 1 ;  /* 0x3f80000007057423 */ /* 0x004fc80000000106 */
[----:B------:R-:W-:Y:S01]  /*0320*/  FFMA R9, R6, R5, R6 ;  /* 0x0000000506097223 */ /* 0x000fe20000000006 */
[----:B-1----:R-:W-:Y:S01]  /*0330*/  IMAD.WIDE.U32 R4, R4, 0x4, R2 ;  /* 0x0000000404047825 */ /* 0x002fe200078e0002 */
[----:B0-----:R-:W0:Y:S03]  /*0340*/  FCHK P0, R0, R7 ;  /* 0x0000000700007302 */ /* 0x001e260000000000 */
[----:B------:R-:W-:-:S04]  /*0350*/  FFMA R6, R0, R9, RZ ;  /* 0x0000000900067223 */ /* 0x000fc800000000ff */
[----:B------:R-:W-:-:S04]  /*0360*/  FFMA R8, -R7, R6, R0 ;  /* 0x0000000607087223 */ /* 0x000fc80000000100 */
[----:B------:R-:W-:Y:S01]  /*0370*/  FFMA R9, R9, R8, R6 ;  /* 0x0000000809097223 */ /* 0x000fe20000000006 */
[----:B0-----:R-:W-:Y:S06]  /*0380*/  @!P0 BRA `(.L_x_4) ;  /* 0x00000000000c8947 */ /* 0x001fec0003800000 */
[----:B------:R-:W-:-:S07]  /*0390*/  MOV R2, 0x3b0 ;  /* 0x000003b000027802 */ /* 0x000fce0000000f00 */
[----:B------:R-:W-:Y:S05]  /*03a0*/  CALL.REL.NOINC `($__internal_0_$__cuda_sm3x_div_rn_noftz_f32_slowpath) ;  /* 0x0000000000107944 */ /* 0x000fea0003c00000 */
[----:B------:R-:W-:-:S07]  /*03b0*/  IMAD.MOV.U32 R9, RZ, RZ, R0 ;  /* 0x000000ffff097224 */ /* 0x000fce00078e0000 */
.L_x_4:
[----:B------:R-:W-:Y:S05]  /*03c0*/  BSYNC.RECONVERGENT B0 ;  /* 0x0000000000007941 */ /* 0x000fea0003800200 */
.L_x_3:
[----:B------:R-:W-:Y:S01]  /*03d0*/  REDG.E.ADD.F32.FTZ.RN.STRONG.GPU desc[UR6][R4.64], R9 ;  /* 0x00000009040079a6 */ /* 0x000fe2000c12f306 */
[----:B------:R-:W-:Y:S05]  /*03e0*/  EXIT ;  /* 0x000000000000794d */ /* 0x000fea0003800000 */
        .weak           $__internal_0_$__cuda_sm3x_div_rn_noftz_f32_slowpath
        .type           $__internal_0_$__cuda_sm3x_div_rn_noftz_f32_slowpath,@function
        .size           $__internal_0_$__cuda_sm3x_div_rn_noftz_f32_slowpath,(.L_x_17 - $__internal_0_$__cuda_sm3x_div_rn_noftz_f32_slowpath)
$__internal_0_$__cuda_sm3x_div_rn_noftz_f32_slowpath:
[----:B------:R-:W-:Y:S01]  /*03f0*/  SHF.R.U32.HI R6, RZ, 0x17, R7 ;  /* 0x00000017ff067819 */ /* 0x000fe20000011607 */
[----:B------:R-:W-:Y:S01]  /*0400*/  BSSY.RECONVERGENT B1, `(.L_x_5) ;  /* 0x0000064000017945 */ /* 0x000fe20003800200 */
[--C-:B------:R-:W-:Y:S01]  /*0410*/  SHF.R.U32.HI R3, RZ, 0x17, R0.reuse ;  /* 0x00000017ff037819 */ /* 0x100fe20000011600 */
[----:B------:R-:W-:Y:S01]  /*0420*/  IMAD.MOV.U32 R9, RZ, RZ, R0 ;  /* 0x000000ffff097224 */ /* 0x000fe200078e0000 */
[----:B------:R-:W-:Y:S02]  /*0430*/  LOP3.LUT R8, R6, 0xff, RZ, 0xc0, !PT ;  /* 0x000000ff06087812 */ /* 0x000fe400078ec0ff */
[----:B------:R-:W-:-:S03]  /*0440*/  LOP3.LUT R6, R3, 0xff, RZ, 0xc0, !PT ;  /* 0x000000ff03067812 */ /* 0x000fc600078ec0ff */
[----:B------:R-:W-:Y:S02]  /*0450*/  VIADD R12, R8, 0xffffffff ;  /* 0xffffffff080c7836 */ /* 0x000fe40000000000 */
[----:B------:R-:W-:-:S03]  /*0460*/  VIADD R11, R6, 0xffffffff ;  /* 0xffffffff060b7836 */ /* 0x000fc60000000000 */
[----:B------:R-:W-:-:S04]  /*0470*/  ISETP.GT.U32.AND P0, PT, R12, 0xfd, PT ;  /* 0x000000fd0c00780c */ /* 0x000fc80003f04070 */
[----:B------:R-:W-:-:S13]  /*0480*/  ISETP.GT.U32.OR P0, PT, R11, 0xfd, P0 ;  /* 0x000000fd0b00780c */ /* 0x000fda0000704470 */
[----:B------:R-:W-:Y:S01]  /*0490*/  @!P0 IMAD.MOV.U32 R10, RZ, RZ, RZ ;  /* 0x000000ffff0a8224 */ /* 0x000fe200078e00ff */
[----:B------:R-:W-:Y:S06]  /*04a0*/  @!P0 BRA `(.L_x_6) ;  /* 0x0000000000608947 */ /* 0x000fec0003800000 */
[----:B------:R-:W-:Y:S01]  /*04b0*/  FSETP.GTU.FTZ.AND P0, PT, |R0|, +INF , PT ;  /* 0x7f8000000000780b */ /* 0x000fe20003f1c200 */
[----:B------:R-:W-:Y:S01]  /*04c0*/  IMAD.MOV.U32 R3, RZ, RZ, R7 ;  /* 0x000000ffff037224 */ /* 0x000fe200078e0007 */
[----:B------:R-:W-:-:S04]  /*04d0*/  FSETP.GTU.FTZ.AND P1, PT, |R7|, +INF , PT ;  /* 0x7f8000000700780b */ /* 0x000fc80003f3c200 */
[----:B------:R-:W-:-:S13]  /*04e0*/  PLOP3.LUT P0, PT, P0, P1, PT, 0xf8, 0x8f ;  /* 0x00000000008f781c */ /* 0x000fda0000703f70 */
[----:B------:R-:W-:Y:S05]  /*04f0*/  @P0 BRA `(.L_x_7) ;  /* 0x00000004004c0947 */ /* 0x000fea0003800000 */
[----:B------:R-:W-:-:S13]  /*0500*/  LOP3.LUT P0, RZ, R7, 0x7fffffff, R9, 0xc8, !PT ;  /* 0x7fffffff07ff7812 */ /* 0x000fda000780c809 */
[----:B------:R-:W-:Y:S05]  /*0510*/  @!P0 BRA `(.L_x_8) ;  /* 0x00000004003c8947 */ /* 0x000fea0003800000 */
[C---:B------:R-:W-:Y:S02]  /*0520*/  FSETP.NEU.FTZ.AND P2, PT, |R0|.reuse, +INF , PT ;  /* 0x7f8000000000780b */ /* 0x040fe40003f5d200 */
[----:B------:R-:W-:Y:S02]  /*0530*/  FSETP.NEU.FTZ.AND P1, PT, |R3|, +INF , PT ;  /* 0x7f8000000300780b */ /* 0x000fe40003f3d200 */
[----:B------:R-:W-:-:S11]  /*0540*/  FSETP.NEU.FTZ.AND P0, PT, |R0|, +INF , PT ;  /* 0x7f8000000000780b */ /* 0x000fd60003f1d200 */
[----:B------:R-:W-:Y:S05]  /*0550*/  @!P1 BRA !P2, `(.L_x_8) ;  /* 0x00000004002c9947 */ /* 0x000fea0005000000 */
[----:B------:R-:W-:-:S04]  /*0560*/  LOP3.LUT P2, RZ, R9, 0x7fffffff, RZ, 0xc0, !PT ;  /* 0x7fffffff09ff7812 */ /* 0x000fc8000784c0ff */
[----:B------:R-:W-:-:S13]  /*0570*/  PLOP3.LUT P1, PT, P1, P2, PT, 0x2f, 0xf2 ;  /* 0x0000000000f2781c */ /* 0x000fda0000f24577 */
[----:B------:R-:W-:Y:S05]  /*0580*/  @P1 BRA `(.L_x_9) ;  /* 0x0000000400181947 */ /* 0x000fea0003800000 */
[----:B------:R-:W-:-:S04]  /*0590*/  LOP3.LUT P1, RZ, R7, 0x7fffffff, RZ, 0xc0, !PT ;  /* 0x7fffffff07ff7812 */ /* 0x000fc8000782c0ff */
[----:B------:R-:W-:-:S13]  /*05a0*/  PLOP3.LUT P0, PT, P0, P1, PT, 0x2f, 0xf2 ;  /* 0x0000000000f2781c */ /* 0x000fda0000702577 */
[----:B------:R-:W-:Y:S05]  /*05b0*/  @P0 BRA `(.L_x_10) ;  /* 0x0000000400000947 */ /* 0x000fea0003800000 */
[----:B------:R-:W-:Y:S02]  /*05c0*/  ISETP.GE.AND P0, PT, R11, RZ, PT ;  /* 0x000000ff0b00720c */ /* 0x000fe40003f06270 */
[----:B------:R-:W-:-:S11]  /*05d0*/  ISETP.GE.AND P1, PT, R12, RZ, PT ;  /* 0x000000ff0c00720c */ /* 0x000fd60003f26270 */
[----:B------:R-:W-:Y:S02]  /*05e0*/  @P0 IMAD.MOV.U32 R10, RZ, RZ, RZ ;  /* 0x000000ffff0a0224 */ /* 0x000fe400078e00ff */
[----:B------:R-:W-:Y:S01]  /*05f0*/  @!P0 FFMA R9, R0, 1.84467440737095516160e+19, RZ ;  /* 0x5f80000000098823 */ /* 0x000fe200000000ff */
[----:B------:R-:W-:Y:S02]  /*0600*/  @!P0 IMAD.MOV.U32 R10, RZ, RZ, -0x40 ;  /* 0xffffffc0ff0a8424 */ /* 0x000fe400078e00ff */
[----:B------:R-:W-:Y:S02]  /*0610*/  @!P1 FFMA R7, R3, 1.84467440737095516160e+19, RZ ;  /* 0x5f80000003079823 */ /* 0x000fe400000000ff */
[----:B------:R-:W-:-:S07]  /*0620*/  @!P1 VIADD R10, R10, 0x40 ;  /* 0x000000400a0a9836 */ /* 0x000fce0000000000 */
.L_x_6:
[----:B------:R-:W-:Y:S01]  /*0630*/  LEA R0, R8, 0xc0800000, 0x17 ;  /* 0xc080000008007811 */ /* 0x000fe200078eb8ff */
[----:B------:R-:W-:Y:S01]  /*0640*/  VIADD R6, R6, 0xffffff81 ;  /* 0xffffff8106067836 */ /* 0x000fe20000000000 */
[----:B------:R-:W-:Y:S03]  /*0650*/  BSSY.RECONVERGENT B2, `(.L_x_11) ;  /* 0x0000035000027945 */ /* 0x000fe60003800200 */
[----:B------:R-:W-:Y:S02]  /*0660*/  IMAD.IADD R7, R7, 0x1, -R0 ;  /* 0x0000000107077824 */ /* 0x000fe400078e0a00 */
[C---:B------:R-:W-:Y:S02]  /*0670*/  IMAD R0, R6.reuse, -0x800000, R9 ;  /* 0xff80000006007824 */ /* 0x040fe400078e0209 */
[----:B------:R0:W1:Y:S01]  /*0680*/  MUFU.RCP R3, R7 ;  /* 0x0000000700037308 */ /* 0x0000620000001000 */
[----:B------:R-:W-:Y:S01]  /*0690*/  FADD.FTZ R11, -R7, -RZ ;  /* 0x800000ff070b7221 */ /* 0x000fe20000010100 */
[----:B0-----:R-:W-:-:S05]  /*06a0*/  IADD3 R7, PT, PT, R6, 0x7f, -R8 ;  /* 0x0000007f06077810 */ /* 0x001fca0007ffe808 */
[----:B------:R-:W-:Y:S02]  /*06b0*/  IMAD.IADD R7, R7, 0x1, R10 ;  /* 0x0000000107077824 */ /* 0x000fe400078e020a */
[----:B-1----:R-:W-:-:S04]  /*06c0*/  FFMA R12, R3, R11, 1 ;  /* 0x3f800000030c7423 */ /* 0x002fc8000000000b */
[----:B------:R-:W-:-:S04]  /*06d0*/  FFMA R14, R3, R12, R3 ;  /* 0x0000000c030e7223 */ /* 0x000fc80000000003 */
[----:B------:R-:W-:-:S04]  /*06e0*/  FFMA R3, R0, R14, RZ ;  /* 0x0000000e00037223 */ /* 0x000fc800000000ff */
[----:B------:R-:W-:-:S04]  /*06f0*/  FFMA R12, R11, R3, R0 ;  /* 0x000000030b0c7223 */ /* 0x000fc80000000000 */
[----:B------:R-:W-:-:S04]  /*0700*/  FFMA R9, R14, R12, R3 ;  /* 0x0000000c0e097223 */ /* 0x000fc80000000003 */
[----:B------:R-:W-:-:S04]  /*0710*/  FFMA R12, R11, R9, R0 ;  /* 0x000000090b0c7223 */ /* 0x000fc80000000000 */
[----:B------:R-:W-:-:S05]  /*0720*/  FFMA R0, R14, R12, R9 ;  /* 0x0000000c0e007223 */ /* 0x000fca0000000009 */
[----:B------:R-:W-:-:S04]  /*0730*/  SHF.R.U32.HI R3, RZ, 0x17, R0 ;  /* 0x00000017ff037819 */ /* 0x000fc80000011600 */
[----:B------:R-:W-:-:S05]  /*0740*/  LOP3.LUT R3, R3, 0xff, RZ, 0xc0, !PT ;  /* 0x000000ff03037812 */ /* 0x000fca00078ec0ff */
[----:B------:R-:W-:-:S04]  /*0750*/  IMAD.IADD R10, R3, 0x1, R7 ;  /* 0x00000001030a7824 */ /* 0x000fc800078e0207 */
[----:B------:R-:W-:-:S05]  /*0760*/  VIADD R3, R10, 0xffffffff ;  /* 0xffffffff0a037836 */ /* 0x000fca0000000000 */
[----:B------:R-:W-:-:S13]  /*0770*/  ISETP.GE.U32.AND P0, PT, R3, 0xfe, PT ;  /* 0x000000fe0300780c */ /* 0x000fda0003f06070 */
[----:B------:R-:W-:Y:S05]  /*0780*/  @!P0 BRA `(.L_x_12) ;  /* 0x0000000000808947 */ /* 0x000fea0003800000 */
[----:B------:R-:W-:-:S13]  /*0790*/  ISETP.GT.AND P0, PT, R10, 0xfe, PT ;  /* 0x000000fe0a00780c */ /* 0x000fda0003f04270 */
[----:B------:R-:W-:Y:S05]  /*07a0*/  @P0 BRA `(.L_x_13) ;  /* 0x00000000006c0947 */ /* 0x000fea0003800000 */
[----:B------:R-:W-:-:S13]  /*07b0*/  ISETP.GE.AND P0, PT, R10, 0x1, PT ;  /* 0x000000010a00780c */ /* 0x000fda0003f06270 */
[----:B------:R-:W-:Y:S05]  /*07c0*/  @P0 BRA `(.L_x_14) ;  /* 0x0000000000740947 */ /* 0x000fea0003800000 */
[----:B------:R-:W-:Y:S02]  /*07d0*/  ISETP.GE.AND P0, PT, R10, -0x18, PT ;  /* 0xffffffe80a00780c */ /* 0x000fe40003f06270 */
[----:B------:R-:W-:-:S11]  /*07e0*/  LOP3.LUT R0, R0, 0x80000000, RZ, 0xc0, !PT ;  /* 0x8000000000007812 */ /* 0x000fd600078ec0ff */
[----:B------:R-:W-:Y:S05]  /*07f0*/  @!P0 BRA `(.L_x_14) ;  /* 0x0000000000688947 */ /* 0x000fea0003800000 */
[-CC-:B------:R-:W-:Y:S01]  /*0800*/  FFMA.RZ R3, R14, R12.reuse, R9.reuse ;  /* 0x0000000c0e037223 */ /* 0x180fe2000000c009 */
[----:B------:R-:W-:Y:S02]  /*0810*/  VIADD R8, R10, 0x20 ;  /* 0x000000200a087836 */ /* 0x000fe40000000000 */
[-CC-:B------:R-:W-:Y:S01]  /*0820*/  FFMA.RM R6, R14, R12.reuse, R9.reuse ;  /* 0x0000000c0e067223 */ /* 0x180fe20000004009 */
[----:B------:R-:W-:Y:S02]  /*0830*/  ISETP.NE.AND P2, PT, R10, RZ, PT ;  /* 0x000000ff0a00720c */ /* 0x000fe40003f45270 */
[----:B------:R-:W-:Y:S01]  /*0840*/  LOP3.LUT R7, R3, 0x7fffff, RZ, 0xc0, !PT ;  /* 0x007fffff03077812 */ /* 0x000fe200078ec0ff */
[----:B------:R-:W-:Y:S01]  /*0850*/  FFMA.RP R3, R14, R12, R9 ;  /* 0x0000000c0e037223 */ /* 0x000fe20000008009 */
[----:B------:R-:W-:Y:S01]  /*0860*/  IMAD.MOV R9, RZ, RZ, -R10 ;  /* 0x000000ffff097224 */ /* 0x000fe200078e0a0a */
[----:B------:R-:W-:Y:S02]  /*0870*/  ISETP.NE.AND P1, PT, R10, RZ, PT ;  /* 0x000000ff0a00720c */ /* 0x000fe40003f25270 */
[----:B------:R-:W-:-:S02]  /*0880*/  LOP3.LUT R7, R7, 0x800000, RZ, 0xfc, !PT ;  /* 0x0080000007077812 */ /* 0x000fc400078efcff */
[----:B------:R-:W-:Y:S02]  /*0890*/  FSETP.NEU.FTZ.AND P0, PT, R3, R6, PT ;  /* 0x000000060300720b */ /* 0x000fe40003f1d000 */
[----:B------:R-:W-:Y:S02]  /*08a0*/  SHF.L.U32 R8, R7, R8, RZ ;  /* 0x0000000807087219 */ /* 0x000fe400000006ff */
[----:B------:R-:W-:Y:S02]  /*08b0*/  SEL R6, R9, RZ, P2 ;  /* 0x000000ff09067207 */ /* 0x000fe40001000000 */
[----:B------:R-:W-:Y:S02]  /*08c0*/  ISETP.NE.AND P1, PT, R8, RZ, P1 ;  /* 0x000000ff0800720c */ /* 0x000fe40000f25270 */
[----:B------:R-:W-:Y:S02]  /*08d0*/  SHF.R.U32.HI R6, RZ, R6, R7 ;  /* 0x00000006ff067219 */ /* 0x000fe40000011607 */
[----:B------:R-:W-:-:S02]  /*08e0*/  PLOP3.LUT P0, PT, P0, P1, PT, 0xf8, 0x8f ;  /* 0x00000000008f781c */ /* 0x000fc40000703f70 */
[----:B------:R-:W-:Y:S02]  /*08f0*/  SHF.R.U32.HI R8, RZ, 0x1, R6 ;  /* 0x00000001ff087819 */ /* 0x000fe40000011606 */
[----:B------:R-:W-:-:S04]  /*0900*/  SEL R3, RZ, 0x1, !P0 ;  /* 0x00000001ff037807 */ /* 0x000fc80004000000 */
[----:B------:R-:W-:-:S04]  /*0910*/  LOP3.LUT R3, R3, 0x1, R8, 0xf8, !PT ;  /* 0x0000000103037812 */ /* 0x000fc800078ef808 */
[----:B------:R-:W-:-:S05]  /*0920*/  LOP3.LUT R3, R3, R6, RZ, 0xc0, !PT ;  /* 0x0000000603037212 */ /* 0x000fca00078ec0ff */
[----:B------:R-:W-:-:S05]  /*0930*/  IMAD.IADD R3, R8, 0x1, R3 ;  /* 0x0000000108037824 */ /* 0x000fca00078e0203 */
[----:B------:R-:W-:Y:S01]  /*0940*/  LOP3.LUT R0, R3, R0, RZ, 0xfc, !PT ;  /* 0x0000000003007212 */ /* 0x000fe200078efcff */
[----:B------:R-:W-:Y:S06]  /*0950*/  BRA `(.L_x_14) ;  /* 0x0000000000107947 */ /* 0x000fec0003800000 */
.L_x_13:
[----:B------:R-:W-:-:S04]  /*0960*/  LOP3.LUT R0, R0, 0x80000000, RZ, 0xc0, !PT ;  /* 0x8000000000007812 */ /* 0x000fc800078ec0ff */
[----:B------:R-:W-:Y:S01]  /*0970*/  LOP3.LUT R0, R0, 0x7f800000, RZ, 0xfc, !PT ;  /* 0x7f80000000007812 */ /* 0x000fe200078efcff */
[----:B------:R-:W-:Y:S06]  /*0980*/  BRA `(.L_x_14) ;  /* 0x0000000000047947 */ /* 0x000fec0003800000 */
.L_x_12:
[----:B------:R-:W-:-:S07]  /*0990*/  IMAD R0, R7, 0x800000, R0 ;  /* 0x0080000007007824 */ /* 0x000fce00078e0200 */
.L_x_14:
[----:B------:R-:W-:Y:S05]  /*09a0*/  BSYNC.RECONVERGENT B2 ;  /* 0x0000000000027941 */ /* 0x000fea0003800200 */
.L_x_11:
[----:B------:R-:W-:Y:S05]  /*09b0*/  BRA `(.L_x_15) ;  /* 0x0000000000207947 */ /* 0x000fea0003800000 */
.L_x_10:
[----:B------:R-:W-:-:S04]  /*09c0*/  LOP3.LUT R0, R7, 0x80000000, R9, 0x48, !PT ;  /* 0x8000000007007812 */ /* 0x000fc800078e4809 */
[----:B------:R-:W-:Y:S01]  /*09d0*/  LOP3.LUT R0, R0, 0x7f800000, RZ, 0xfc, !PT ;  /* 0x7f80000000007812 */ /* 0x000fe200078efcff */
[----:B------:R-:W-:Y:S06]  /*09e0*/  BRA `(.L_x_15) ;  /* 0x0000000000147947 */ /* 0x000fec0003800000 */
.L_x_9:
[----:B------:R-:W-:Y:S01]  /*09f0*/  LOP3.LUT R0, R7, 0x80000000, R9, 0x48, !PT ;  /* 0x8000000007007812 */ /* 0x000fe200078e4809 */
[----:B------:R-:W-:Y:S06]  /*0a00*/  BRA `(.L_x_15) ;  /* 0x00000000000c7947 */ /* 0x000fec0003800000 */
.L_x_8:
[----:B------:R-:W0:Y:S01]  /*0a10*/  MUFU.RSQ R0, -QNAN ;  /* 0xffc0000000007908 */ /* 0x000e220000001400 */
[----:B------:R-:W-:Y:S05]  /*0a20*/  BRA `(.L_x_15) ;  /* 0x0000000000047947 */ /* 0x000fea0003800000 */
.L_x_7:
[----:B------:R-:W-:-:S07]  /*0a30*/  FADD.FTZ R0, R0, R3 ;  /* 0x0000000300007221 */ /* 0x000fce0000010000 */
.L_x_15:
[----:B------:R-:W-:Y:S05]  /*0a40*/  BSYNC.RECONVERGENT B1 ;  /* 0x0000000000017941 */ /* 0x000fea0003800200 */
.L_x_5:
[----:B------:R-:W-:-:S04]  /*0a50*/  IMAD.MOV.U32 R3, RZ, RZ, 0x0 ;  /* 0x00000000ff037424 */ /* 0x000fc800078e00ff */
[----:B0-----:R-:W-:Y:S05]  /*0a60*/  RET.REL.NODEC R2 `(_Z11add_to_histP8PPMImagePf) ;  /* 0xfffffff402647950 */ /* 0x001fea0003c3ffff */
.L_x_16:
[----:B------:R-:W-:-:S00]  /*0a70*/  BRA `(.L_x_16) ;  /* 0xfffffffc00fc7947 */ /* 0x000fc0000383ffff */
[----:B------:R-:W-:-:S00]  /*0a80*/  NOP ;  /* 0x0000000000007918 */ /* 0x000fc00000000000 */
[----:B------:R-:W-:-:S00]  /*0a90*/  NOP ;  /* 0x0000000000007918 */ /* 0x000fc00000000000 */
[----:B------:R-:W-:-:S00]  /*0aa0*/  NOP ;  /* 0x0000000000007918 */ /* 0x000fc00000000000 */
[----:B------:R-:W-:-:S00]  /*0ab0*/  NOP ;  /* 0x0000000000007918 */ /* 0x000fc00000000000 */
[----:B------:R-:W-:-:S00]  /*0ac0*/  NOP ;  /* 0x0000000000007918 */ /* 0x000fc00000000000 */
[----:B------:R-:W-:-:S00]  /*0ad0*/  NOP ;  /* 0x0000000000007918 */ /* 0x000fc00000000000 */
[----:B------:R-:W-:-:S00]  /*0ae0*/  NOP ;  /* 0x0000000000007918 */ /* 0x000fc00000000000 */
[----:B------:R-:W-:-:S00]  /*0af0*/  NOP ;  /* 0x0000000000007918 */ /* 0x000fc00000000000 */
.L_x_17:


//--------------------- .nv.shared._Z11add_to_histP8PPMImagePf --------------------------
	.section	.nv.shared._Z11add_to_histP8PPMImagePf,"aw",@nobits
	.sectionflags	@""
	.align	4
.nv.shared._Z11add_to_histP8PPMImagePf:
	.zero		1280


//--------------------- .nv.shared.reserved.0     --------------------------
	.section	.nv.shared.reserved.0,"aw",@nobits
	.weak		__nv_reservedSMEM_offset_0_alias
	.size		__nv_reservedSMEM_offset_0_alias, 0, 64
	.other		__nv_reservedSMEM_offset_0_alias,@"STO_CUDA_RESERVED_SHARED STV_DEFAULT"
__nv_reservedSMEM_offset_0_alias:
	.zero		0
	.zero		64


//--------------------- .nv.constant0._Z11add_to_histP8PPMImagePf --------------------------
	.section	.nv.constant0._Z11add_to_histP8PPMImagePf,"a",@progbits
	.sectionflags	@""
	.align	4
.nv.constant0._Z11add_to_histP8PPMImagePf:
	.zero		912


//--------------------- SYMBOLS --------------------------

	.type		.nv.reservedSmem.offset0,@object
	.size		.nv.reservedSmem.offset0,0x4
	.type		.nv.reservedSmem.cap,@object
	.size		.nv.reservedSmem.cap,0x4
